//
// Generated by NVIDIA NVVM Compiler
//
// Compiler Build ID: CL-36424714
// Cuda compilation tools, release 13.0, V13.0.88
// Based on NVVM 20.0.0
//

.version 9.0
.target sm_100
.address_size 64

	// .globl	_Z21matrixTransposeKernelPiS_i

.visible .entry _Z21matrixTransposeKernelPiS_i(
	.param .u64 .ptr .align 1 _Z21matrixTransposeKernelPiS_i_param_0,
	.param .u64 .ptr .align 1 _Z21matrixTransposeKernelPiS_i_param_1,
	.param .u32 _Z21matrixTransposeKernelPiS_i_param_2
)
{
	.reg .pred 	%p<2>;
	.reg .b32 	%r<14>;
	.reg .b64 	%rd<9>;

	ld.param.u64 	%rd1, [_Z21matrixTransposeKernelPiS_i_param_0];
	ld.param.u64 	%rd2, [_Z21matrixTransposeKernelPiS_i_param_1];
	ld.param.u32 	%r3, [_Z21matrixTransposeKernelPiS_i_param_2];
	mov.u32 	%r4, %ctaid.y;
	mov.u32 	%r5, %ntid.y;
	mov.u32 	%r6, %tid.y;
	mad.lo.s32 	%r1, %r4, %r5, %r6;
	mov.u32 	%r7, %ctaid.x;
	mov.u32 	%r8, %ntid.x;
	mov.u32 	%r9, %tid.x;
	mad.lo.s32 	%r2, %r7, %r8, %r9;
	max.s32 	%r10, %r1, %r2;
	setp.ge.s32 	%p1, %r10, %r3;
	@%p1 bra 	$L__BB0_2;
	cvta.to.global.u64 	%rd3, %rd1;
	cvta.to.global.u64 	%rd4, %rd2;
	mad.lo.s32 	%r11, %r3, %r1, %r2;
	mul.wide.s32 	%rd5, %r11, 4;
	add.s64 	%rd6, %rd3, %rd5;
	ld.global.u32 	%r12, [%rd6];
	mad.lo.s32 	%r13, %r3, %r2, %r1;
	mul.wide.s32 	%rd7, %r13, 4;
	add.s64 	%rd8, %rd4, %rd7;
	st.global.u32 	[%rd8], %r12;
$L__BB0_2:
	ret;

}


// ===== COMPILED SASS (sm_100) =====

	.target	sm_100

	.elftype	@"ET_EXEC"


//--------------------- .note.nv.tkinfo           --------------------------
	.section	.note.nv.tkinfo,"",@"SHT_NOTE"
	.sectionflags	@"SHF_NOTE_NV_TKINFO"
	.tkinfo
        /*0018*/ 	.word	0x00000002
        /*0030*/ 	.string	""
        /*0030*/ 	.string	"ptxas"
        /*0030*/ 	.string	"Cuda compilation tools, release 13.0, V13.0.88"
        /*0030*/ 	.string	"Build cuda_13.0.r13.0/compiler.36424714_0"
        /*0030*/ 	.string	"-arch sm_100 -m 64 "



//--------------------- .note.nv.cuinfo           --------------------------
	.section	.note.nv.cuinfo,"",@"SHT_NOTE"
	.sectionflags	@"SHF_NOTE_NV_CUINFO"
        /*0018*/ 	.short	0x0002
        /*001a*/ 	.short	0x0064
        /*001c*/ 	.short	0x0082
	.zero		2


//--------------------- .nv.info                  --------------------------
	.section	.nv.info,"",@"SHT_CUDA_INFO"
	.align	4


	//----- nvinfo : EIATTR_REGCOUNT
	.align		4
        /*0000*/ 	.byte	0x04, 0x2f
        /*0002*/ 	.short	(.L_1 - .L_0)
	.align		4
.L_0:
        /*0004*/ 	.word	index@(_Z21matrixTransposeKernelPiS_i)
        /*0008*/ 	.word	0x0000000a


	//----- nvinfo : EIATTR_FRAME_SIZE
	.align		4
.L_1:
        /*000c*/ 	.byte	0x04, 0x11
        /*000e*/ 	.short	(.L_3 - .L_2)
	.align		4
.L_2:
        /*0010*/ 	.word	index@(_Z21matrixTransposeKernelPiS_i)
        /*0014*/ 	.word	0x00000000


	//----- nvinfo : EIATTR_MIN_STACK_SIZE
	.align		4
.L_3:
        /*0018*/ 	.byte	0x04, 0x12
        /*001a*/ 	.short	(.L_5 - .L_4)
	.align		4
.L_4:
        /*001c*/ 	.word	index@(_Z21matrixTransposeKernelPiS_i)
        /*0020*/ 	.word	0x00000000
.L_5:


//--------------------- .nv.compat                --------------------------
	.section	.nv.compat,"",@"SHT_CUDA_COMPAT_INFO"
	.align	4
        /*0000*/ 	.byte	0x02, 0x09, 0x00, 0x00, 0x02, 0x02, 0x01, 0x00, 0x02, 0x05, 0x05, 0x00, 0x03, 0x07, 0x01, 0x01
        /*0010*/ 	.byte	0x02, 0x03, 0x00, 0x00, 0x02, 0x06, 0x01, 0x00, 0x04, 0x0b, 0x08, 0x00, 0x09, 0x00, 0x00, 0x00
        /*0020*/ 	.byte	0x00, 0x00, 0x00, 0x00


//--------------------- .nv.info._Z21matrixTransposeKernelPiS_i --------------------------
	.section	.nv.info._Z21matrixTransposeKernelPiS_i,"",@"SHT_CUDA_INFO"
	.sectionflags	@""
	.align	4


	//----- nvinfo : EIATTR_CUDA_API_VERSION
	.align		4
        /*0000*/ 	.byte	0x04, 0x37
        /*0002*/ 	.short	(.L_7 - .L_6)
.L_6:
        /*0004*/ 	.word	0x00000082


	//----- nvinfo : EIATTR_KPARAM_INFO
	.align		4
.L_7:
        /*0008*/ 	.byte	0x04, 0x17
        /*000a*/ 	.short	(.L_9 - .L_8)
.L_8:
        /*000c*/ 	.word	0x00000000
        /*0010*/ 	.short	0x0002
        /*0012*/ 	.short	0x0010
        /*0014*/ 	.byte	0x00, 0xf0, 0x11, 0x00


	//----- nvinfo : EIATTR_KPARAM_INFO
	.align		4
.L_9:
        /*0018*/ 	.byte	0x04, 0x17
        /*001a*/ 	.short	(.L_11 - .L_10)
.L_10:
        /*001c*/ 	.word	0x00000000
        /*0020*/ 	.short	0x0001
        /*0022*/ 	.short	0x0008
        /*0024*/ 	.byte	0x00, 0xf5, 0x21, 0x00


	//----- nvinfo : EIATTR_KPARAM_INFO
	.align		4
.L_11:
        /*0028*/ 	.byte	0x04, 0x17
        /*002a*/ 	.short	(.L_13 - .L_12)
.L_12:
        /*002c*/ 	.word	0x00000000
        /*0030*/ 	.short	0x0000
        /*0032*/ 	.short	0x0000
        /*0034*/ 	.byte	0x00, 0xf5, 0x21, 0x00


	//----- nvinfo : EIATTR_SPARSE_MMA_MASK
	.align		4
.L_13:
        /*0038*/ 	.byte	0x03, 0x50
        /*003a*/ 	.short	0x0000


	//----- nvinfo : EIATTR_MAXREG_COUNT
	.align		4
        /*003c*/ 	.byte	0x03, 0x1b
        /*003e*/ 	.short	0x00ff


	//----- nvinfo : EIATTR_MERCURY_ISA_VERSION
	.align		4
        /*0040*/ 	.byte	0x03, 0x5f
        /*0042*/ 	.short	0x0101


	//----- nvinfo : EIATTR_VRC_CTA_INIT_COUNT
	.align		4
        /*0044*/ 	.byte	0x02, 0x4a
	.zero		1
	.zero		1


	//----- nvinfo : EIATTR_EXIT_INSTR_OFFSETS
	.align		4
        /*0048*/ 	.byte	0x04, 0x1c
        /*004a*/ 	.short	(.L_15 - .L_14)


	//   ....[0]....
.L_14:
        /*004c*/ 	.word	0x000000c0


	//   ....[1]....
        /*0050*/ 	.word	0x00000160


	//----- nvinfo : EIATTR_CBANK_PARAM_SIZE
	.align		4
.L_15:
        /*0054*/ 	.byte	0x03, 0x19
        /*0056*/ 	.short	0x0014


	//----- nvinfo : EIATTR_PARAM_CBANK
	.align		4
        /*0058*/ 	.byte	0x04, 0x0a
        /*005a*/ 	.short	(.L_17 - .L_16)
	.align		4
.L_16:
        /*005c*/ 	.word	index@(.nv.constant0._Z21matrixTransposeKernelPiS_i)
        /*0060*/ 	.short	0x0380
        /*0062*/ 	.short	0x0014


	//----- nvinfo : EIATTR_SW_WAR
	.align		4
.L_17:
        /*0064*/ 	.byte	0x04, 0x36
        /*0066*/ 	.short	(.L_19 - .L_18)
.L_18:
        /*0068*/ 	.word	0x00000008
.L_19:


//--------------------- .nv.callgraph             --------------------------
	.section	.nv.callgraph,"",@"SHT_CUDA_CALLGRAPH"
	.align	4
	.sectionentsize	8
	.align		4
        /*0000*/ 	.word	0x00000000
	.align		4
        /*0004*/ 	.word	0xffffffff
	.align		4
        /*0008*/ 	.word	0x00000000
	.align		4
        /*000c*/ 	.word	0xfffffffe
	.align		4
        /*0010*/ 	.word	0x00000000
	.align		4
        /*0014*/ 	.word	0xfffffffd
	.align		4
        /*0018*/ 	.word	0x00000000
	.align		4
        /*001c*/ 	.word	0xfffffffc


//--------------------- .text._Z21matrixTransposeKernelPiS_i --------------------------
	.section	.text._Z21matrixTransposeKernelPiS_i,"ax",@progbits
	.align	128
        .global         _Z21matrixTransposeKernelPiS_i
        .type           _Z21matrixTransposeKernelPiS_i,@function
        .size           _Z21matrixTransposeKernelPiS_i,(.L_x_1 - _Z21matrixTransposeKernelPiS_i)
        .other          _Z21matrixTransposeKernelPiS_i,@"STO_CUDA_ENTRY STV_DEFAULT"
_Z21matrixTransposeKernelPiS_i:
.text._Z21matrixTransposeKernelPiS_i:
[----:B------:R-:W-:Y:S01]  /*0000*/  LDC R1, c[0x0][0x37c] ;  /* 0x0000df00ff017b82 */ /* 0x000fe20000000800 */
[----:B------:R-:W0:Y:S07]  /*0010*/  S2R R3, SR_TID.Y ;  /* 0x0000000000037919 */ /* 0x000e2e0000002200 */
[----:B------:R-:W0:Y:S01]  /*0020*/  LDC R0, c[0x0][0x364] ;  /* 0x0000d900ff007b82 */ /* 0x000e220000000800 */
[----:B------:R-:W1:Y:S01]  /*0030*/  LDCU UR6, c[0x0][0x390] ;  /* 0x00007200ff0677ac */ /* 0x000e620008000800 */
[----:B------:R-:W2:Y:S06]  /*0040*/  S2R R2, SR_TID.X ;  /* 0x0000000000027919 */ /* 0x000eac0000002100 */
[----:B------:R-:W0:Y:S08]  /*0050*/  S2UR UR4, SR_CTAID.Y ;  /* 0x00000000000479c3 */ /* 0x000e300000002600 */
[----:B------:R-:W2:Y:S08]  /*0060*/  S2UR UR5, SR_CTAID.X ;  /* 0x00000000000579c3 */ /* 0x000eb00000002500 */
[----:B------:R-:W2:Y:S01]  /*0070*/  LDC R7, c[0x0][0x360] ;  /* 0x0000d800ff077b82 */ /* 0x000ea20000000800 */
[----:B0-----:R-:W-:-:S02]  /*0080*/  IMAD R0, R0, UR4, R3 ;  /* 0x0000000400007c24 */ /* 0x001fc4000f8e0203 */
[----:B--2---:R-:W-:-:S05]  /*0090*/  IMAD R7, R7, UR5, R2 ;  /* 0x0000000507077c24 */ /* 0x004fca000f8e0202 */
[----:B------:R-:W-:-:S04]  /*00a0*/  VIMNMX R2, PT, PT, R0, R7, !PT ;  /* 0x0000000700027248 */ /* 0x000fc80007fe0100 */
[----:B-1----:R-:W-:-:S13]  /*00b0*/  ISETP.GE.AND P0, PT, R2, UR6, PT ;  /* 0x0000000602007c0c */ /* 0x002fda000bf06270 */
[----:B------:R-:W-:Y:S05]  /*00c0*/  @P0 EXIT ;  /* 0x000000000000094d */ /* 0x000fea0003800000 */
[----:B------:R-:W0:Y:S01]  /*00d0*/  LDC.64 R2, c[0x0][0x380] ;  /* 0x0000e000ff027b82 */ /* 0x000e220000000a00 */
[----:B------:R-:W1:Y:S01]  /*00e0*/  LDCU.64 UR4, c[0x0][0x358] ;  /* 0x00006b00ff0477ac */ /* 0x000e620008000a00 */
[----:B------:R-:W-:-:S04]  /*00f0*/  IMAD R5, R0, UR6, R7 ;  /* 0x0000000600057c24 */ /* 0x000fc8000f8e0207 */
[----:B0-----:R-:W-:Y:S02]  /*0100*/  IMAD.WIDE R2, R5, 0x4, R2 ;  /* 0x0000000405027825 */ /* 0x001fe400078e0202 */
[----:B------:R-:W0:Y:S04]  /*0110*/  LDC.64 R4, c[0x0][0x388] ;  /* 0x0000e200ff047b82 */ /* 0x000e280000000a00 */
[----:B-1----:R-:W2:Y:S01]  /*0120*/  LDG.E R3, desc[UR4][R2.64] ;  /* 0x0000000402037981 */ /* 0x002ea2000c1e1900 */
[----:B------:R-:W-:-:S04]  /*0130*/  IMAD R7, R7, UR6, R0 ;  /* 0x0000000607077c24 */ /* 0x000fc8000f8e0200 */
[----:B0-----:R-:W-:-:S05]  /*0140*/  IMAD.WIDE R4, R7, 0x4, R4 ;  /* 0x0000000407047825 */ /* 0x001fca00078e0204 */
[----:B--2---:R-:W-:Y:S01]  /*0150*/  STG.E desc[UR4][R4.64], R3 ;  /* 0x0000000304007986 */ /* 0x004fe2000c101904 */
[----:B------:R-:W-:Y:S05]  /*0160*/  EXIT ;  /* 0x000000000000794d */ /* 0x000fea0003800000 */
.L_x_0:
[----:B------:R-:W-:-:S00]  /*0170*/  BRA `(.L_x_0) ;  /* 0xfffffffc00fc7947 */ /* 0x000fc0000383ffff */
[----:B------:R-:W-:-:S00]  /*0180*/  NOP ;  /* 0x0000000000007918 */ /* 0x000fc00000000000 */
[----:B------:R-:W-:-:S00]  /*0190*/  NOP ;  /* 0x0000000000007918 */ /* 0x000fc00000000000 */
[----:B------:R-:W-:-:S00]  /*01a0*/  NOP ;  /* 0x0000000000007918 */ /* 0x000fc00000000000 */
[----:B------:R-:W-:-:S00]  /*01b0*/  NOP ;  /* 0x0000000000007918 */ /* 0x000fc00000000000 */
[----:B------:R-:W-:-:S00]  /*01c0*/  NOP ;  /* 0x0000000000007918 */ /* 0x000fc00000000000 */
[----:B------:R-:W-:-:S00]  /*01d0*/  NOP ;  /* 0x0000000000007918 */ /* 0x000fc00000000000 */
[----:B------:R-:W-:-:S00]  /*01e0*/  NOP ;  /* 0x0000000000007918 */ /* 0x000fc00000000000 */
[----:B------:R-:W-:-:S00]  /*01f0*/  NOP ;  /* 0x0000000000007918 */ /* 0x000fc00000000000 */
.L_x_1:


//--------------------- .nv.shared.reserved.0     --------------------------
	.section	.nv.shared.reserved.0,"aw",@nobits
	.weak		__nv_reservedSMEM_offset_0_alias
	.size		__nv_reservedSMEM_offset_0_alias, 0, 64
	.other		__nv_reservedSMEM_offset_0_alias,@"STO_CUDA_RESERVED_SHARED STV_DEFAULT"
__nv_reservedSMEM_offset_0_alias:
	.zero		0
	.zero		64


//--------------------- .nv.constant0._Z21matrixTransposeKernelPiS_i --------------------------
	.section	.nv.constant0._Z21matrixTransposeKernelPiS_i,"a",@progbits
	.sectionflags	@""
	.align	4
.nv.constant0._Z21matrixTransposeKernelPiS_i:
	.zero		916


//--------------------- SYMBOLS --------------------------

	.type		.nv.reservedSmem.offset0,@object
	.size		.nv.reservedSmem.offset0,0x4
